	.headerflags	@"EF_CUDA_TEXMODE_UNIFIED EF_CUDA_64BIT_ADDRESS EF_CUDA_ACCELERATORS EF_CUDA_SM90 EF_CUDA_VIRTUAL_SM(EF_CUDA_SM90)"
	.elftype	@"ET_EXEC"


//--------------------- .nv.info                  --------------------------
	.section	.nv.info,"",@"SHT_CUDA_INFO"
	.align	4


	//----- nvinfo : EIATTR_REGCOUNT
	.align		4
        /*0000*/ 	.byte	0x04, 0x2f
        /*0002*/ 	.short	(.L_1 - .L_0)
	.align		4
.L_0:
        /*0004*/ 	.word	index@(triton_poi_fused_add_1)
        /*0008*/ 	.word	0x0000000c


	//----- nvinfo : EIATTR_MIN_STACK_SIZE
	.align		4
.L_1:
        /*000c*/ 	.byte	0x04, 0x12
        /*000e*/ 	.short	(.L_3 - .L_2)
	.align		4
.L_2:
        /*0010*/ 	.word	index@(triton_poi_fused_add_1)
        /*0014*/ 	.word	0x00000000


	//----- nvinfo : EIATTR_FRAME_SIZE
	.align		4
.L_3:
        /*0018*/ 	.byte	0x04, 0x11
        /*001a*/ 	.short	(.L_5 - .L_4)
	.align		4
.L_4:
        /*001c*/ 	.word	index@(triton_poi_fused_add_1)
        /*0020*/ 	.word	0x00000000


	//----- nvinfo : EIATTR_MIN_STACK_SIZE
	.align		4
.L_5:
        /*0024*/ 	.byte	0x04, 0x12
        /*0026*/ 	.short	(.L_7 - .L_6)
	.align		4
.L_6:
        /*0028*/ 	.word	index@(triton_poi_fused_add_1)
        /*002c*/ 	.word	0x00000000
.L_7:


//--------------------- .nv.info.triton_poi_fused_add_1 --------------------------
	.section	.nv.info.triton_poi_fused_add_1,"",@"SHT_CUDA_INFO"
	.sectionflags	@""
	.align	4


	//----- nvinfo : EIATTR_CUDA_API_VERSION
	.align		4
        /*0000*/ 	.byte	0x04, 0x37
        /*0002*/ 	.short	(.L_9 - .L_8)
.L_8:
        /*0004*/ 	.word	0x0000007c


	//----- nvinfo : EIATTR_KPARAM_INFO
	.align		4
.L_9:
        /*0008*/ 	.byte	0x04, 0x17
        /*000a*/ 	.short	(.L_11 - .L_10)
.L_10:
        /*000c*/ 	.word	0x00000000
        /*0010*/ 	.short	0x0002
        /*0012*/ 	.short	0x0010
        /*0014*/ 	.byte	0x00, 0xf0, 0x11, 0x00


	//----- nvinfo : EIATTR_KPARAM_INFO
	.align		4
.L_11:
        /*0018*/ 	.byte	0x04, 0x17
        /*001a*/ 	.short	(.L_13 - .L_12)
.L_12:
        /*001c*/ 	.word	0x00000000
        /*0020*/ 	.short	0x0001
        /*0022*/ 	.short	0x0008
        /*0024*/ 	.byte	0x00, 0xf4, 0x21, 0x00


	//----- nvinfo : EIATTR_KPARAM_INFO
	.align		4
.L_13:
        /*0028*/ 	.byte	0x04, 0x17
        /*002a*/ 	.short	(.L_15 - .L_14)
.L_14:
        /*002c*/ 	.word	0x00000000
        /*0030*/ 	.short	0x0000
        /*0032*/ 	.short	0x0000
        /*0034*/ 	.byte	0x00, 0xf4, 0x21, 0x00


	//----- nvinfo : EIATTR_SPARSE_MMA_MASK
	.align		4
.L_15:
        /*0038*/ 	.byte	0x03, 0x50
        /*003a*/ 	.short	0x0000


	//----- nvinfo : EIATTR_MAXREG_COUNT
	.align		4
        /*003c*/ 	.byte	0x03, 0x1b
        /*003e*/ 	.short	0x00ff


	//----- nvinfo : EIATTR_EXIT_INSTR_OFFSETS
	.align		4
        /*0040*/ 	.byte	0x04, 0x1c
        /*0042*/ 	.short	(.L_17 - .L_16)


	//   ....[0]....
.L_16:
        /*0044*/ 	.word	0x00000150


	//   ....[1]....
        /*0048*/ 	.word	0x00000170


	//----- nvinfo : EIATTR_REQNTID
	.align		4
.L_17:
        /*004c*/ 	.byte	0x04, 0x10
        /*004e*/ 	.short	(.L_19 - .L_18)
.L_18:
        /*0050*/ 	.word	0x00000080
        /*0054*/ 	.word	0x00000001
        /*0058*/ 	.word	0x00000001


	//----- nvinfo : EIATTR_CBANK_PARAM_SIZE
	.align		4
.L_19:
        /*005c*/ 	.byte	0x03, 0x19
        /*005e*/ 	.short	0x0014


	//----- nvinfo : EIATTR_PARAM_CBANK
	.align		4
        /*0060*/ 	.byte	0x04, 0x0a
        /*0062*/ 	.short	(.L_21 - .L_20)
	.align		4
.L_20:
        /*0064*/ 	.word	index@(.nv.constant0.triton_poi_fused_add_1)
        /*0068*/ 	.short	0x0210
        /*006a*/ 	.short	0x0014


	//----- nvinfo : EIATTR_SW_WAR
	.align		4
.L_21:
        /*006c*/ 	.byte	0x04, 0x36
        /*006e*/ 	.short	(.L_23 - .L_22)
.L_22:
        /*0070*/ 	.word	0x00000008
.L_23:


//--------------------- .nv.callgraph             --------------------------
	.section	.nv.callgraph,"",@"SHT_CUDA_CALLGRAPH"
	.align	4
	.sectionentsize	8
	.align		4
        /*0000*/ 	.word	0x00000000
	.align		4
        /*0004*/ 	.word	0xffffffff
	.align		4
        /*0008*/ 	.word	0x00000000
	.align		4
        /*000c*/ 	.word	0xfffffffe
	.align		4
        /*0010*/ 	.word	0x00000000
	.align		4
        /*0014*/ 	.word	0xfffffffd
	.align		4
        /*0018*/ 	.word	0x00000000
	.align		4
        /*001c*/ 	.word	0xfffffffc


//--------------------- .text.triton_poi_fused_add_1 --------------------------
	.section	.text.triton_poi_fused_add_1,"ax",@progbits
	.align	128
        .global         triton_poi_fused_add_1
        .type           triton_poi_fused_add_1,@function
        .size           triton_poi_fused_add_1,(.L_x_1 - triton_poi_fused_add_1)
        .other          triton_poi_fused_add_1,@"STO_CUDA_ENTRY STV_DEFAULT"
triton_poi_fused_add_1:
.text.triton_poi_fused_add_1:
[----:B------:R-:W0:Y:S02]  /*0000*/  LDC R1, c[0x0][0x28] ;  /* 0x00000a00ff017b82 */ /* 0x000e240000000800 */
[----:B------:R-:W1:Y:S01]  /*0010*/  S2R R0, SR_TID.X ;  /* 0x0000000000007919 */ /* 0x000e620000002100 */
[----:B------:R-:W2:Y:S01]  /*0020*/  LDC.64 R2, c[0x0][0x210] ;  /* 0x00008400ff027b82 */ /* 0x000ea20000000a00 */
[----:B------:R-:W-:Y:S01]  /*0030*/  ULDC.64 UR4, c[0x0][0x208] ;  /* 0x0000820000047ab9 */ /* 0x000fe20000000a00 */
[----:B------:R-:W3:Y:S06]  /*0040*/  S2R R7, SR_CTAID.X ;  /* 0x0000000000077919 */ /* 0x000eec0000002500 */
[----:B------:R-:W4:Y:S01]  /*0050*/  LDC.64 R4, c[0x0][0x218] ;  /* 0x00008600ff047b82 */ /* 0x000f220000000a00 */
[----:B-1----:R-:W-:-:S02]  /*0060*/  LOP3.LUT R0, R0, 0x7f, RZ, 0xc0, !PT ;  /* 0x0000007f00007812 */ /* 0x002fc400078ec0ff */
[----:B---3--:R-:W-:-:S03]  /*0070*/  SHF.R.S32.HI R6, RZ, 0x18, R7 ;  /* 0x00000018ff067819 */ /* 0x008fc60000011407 */
[----:B------:R-:W-:Y:S01]  /*0080*/  IMAD R7, R7, 0x80, R0 ;  /* 0x0000008007077824 */ /* 0x000fe200078e0200 */
[----:B------:R-:W-:-:S03]  /*0090*/  SGXT R0, R6, 0x1 ;  /* 0x000000010600781a */ /* 0x000fc60000000200 */
[C---:B--2---:R-:W-:Y:S01]  /*00a0*/  IMAD.WIDE R2, R7.reuse, 0x4, R2 ;  /* 0x0000000407027825 */ /* 0x044fe200078e0202 */
[----:B------:R-:W-:Y:S02]  /*00b0*/  ISETP.GE.AND P0, PT, R7, 0x100, PT ;  /* 0x000001000700780c */ /* 0x000fe40003f06270 */
[----:B------:R-:W-:-:S04]  /*00c0*/  LEA.HI R0, R0, R7, RZ, 0x2 ;  /* 0x0000000700007211 */ /* 0x000fc800078f10ff */
[----:B------:R-:W-:-:S05]  /*00d0*/  LOP3.LUT R0, R0, 0xfffffffc, RZ, 0xc0, !PT ;  /* 0xfffffffc00007812 */ /* 0x000fca00078ec0ff */
[----:B------:R-:W-:Y:S01]  /*00e0*/  IMAD.IADD R9, R7, 0x1, -R0 ;  /* 0x0000000107097824 */ /* 0x000fe200078e0a00 */
[----:B------:R-:W-:Y:S01]  /*00f0*/  HFMA2.MMA R0, -RZ, RZ, 0, 0 ;  /* 0x00000000ff007435 */ /* 0x000fe200000001ff */
[----:B------:R-:W-:Y:S02]  /*0100*/  IMAD.MOV.U32 R7, RZ, RZ, RZ ;  /* 0x000000ffff077224 */ /* 0x000fe400078e00ff */
[----:B----4-:R-:W-:-:S05]  /*0110*/  IMAD.WIDE R4, R9, 0x4, R4 ;  /* 0x0000000409047825 */ /* 0x010fca00078e0204 */
[----:B------:R-:W2:Y:S04]  /*0120*/  @!P0 LDG.E.EL R7, desc[UR4][R4.64] ;  /* 0x0000000404078981 */ /* 0x000ea8000c2e1900 */
[----:B------:R-:W2:Y:S02]  /*0130*/  @!P0 LDG.E R0, desc[UR4][R2.64] ;  /* 0x0000000402008981 */ /* 0x000ea4000c1e1900 */
[----:B--2---:R-:W-:Y:S01]  /*0140*/  FADD R7, R7, R0 ;  /* 0x0000000007077221 */ /* 0x004fe20000000000 */
[----:B------:R-:W-:Y:S06]  /*0150*/  @P0 EXIT ;  /* 0x000000000000094d */ /* 0x000fec0003800000 */
[----:B------:R-:W-:Y:S01]  /*0160*/  STG.E desc[UR4][R2.64], R7 ;  /* 0x0000000702007986 */ /* 0x000fe2000c101904 */
[----:B------:R-:W-:Y:S05]  /*0170*/  EXIT ;  /* 0x000000000000794d */ /* 0x000fea0003800000 */
.L_x_0:
[----:B------:R-:W-:-:S00]  /*0180*/  BRA `(.L_x_0) ;  /* 0xfffffffc00fc7947 */ /* 0x000fc0000383ffff */
[----:B------:R-:W-:-:S00]  /*0190*/  NOP ;  /* 0x0000000000007918 */ /* 0x000fc00000000000 */
        /* <DEDUP_REMOVED lines=14> */
.L_x_1:


//--------------------- .nv.constant0.triton_poi_fused_add_1 --------------------------
	.section	.nv.constant0.triton_poi_fused_add_1,"a",@progbits
	.sectionflags	@""
	.align	4
.nv.constant0.triton_poi_fused_add_1:
	.zero		548
